//
// Generated by NVIDIA NVVM Compiler
//
// Compiler Build ID: CL-36424714
// Cuda compilation tools, release 13.0, V13.0.88
// Based on NVVM 20.0.0
//

.version 9.0
.target sm_100
.address_size 64

	// .globl	_Z6matmulPiS_S_iii

.visible .entry _Z6matmulPiS_S_iii(
	.param .u64 .ptr .align 1 _Z6matmulPiS_S_iii_param_0,
	.param .u64 .ptr .align 1 _Z6matmulPiS_S_iii_param_1,
	.param .u64 .ptr .align 1 _Z6matmulPiS_S_iii_param_2,
	.param .u32 _Z6matmulPiS_S_iii_param_3,
	.param .u32 _Z6matmulPiS_S_iii_param_4,
	.param .u32 _Z6matmulPiS_S_iii_param_5
)
{
	.reg .pred 	%p<13>;
	.reg .b32 	%r<107>;
	.reg .b64 	%rd<53>;

	ld.param.u64 	%rd7, [_Z6matmulPiS_S_iii_param_0];
	ld.param.u64 	%rd8, [_Z6matmulPiS_S_iii_param_1];
	ld.param.u64 	%rd6, [_Z6matmulPiS_S_iii_param_2];
	ld.param.u32 	%r32, [_Z6matmulPiS_S_iii_param_3];
	ld.param.u32 	%r30, [_Z6matmulPiS_S_iii_param_4];
	ld.param.u32 	%r31, [_Z6matmulPiS_S_iii_param_5];
	cvta.to.global.u64 	%rd1, %rd8;
	cvta.to.global.u64 	%rd2, %rd7;
	mov.u32 	%r33, %ctaid.y;
	mov.u32 	%r34, %ntid.y;
	mov.u32 	%r35, %tid.y;
	mad.lo.s32 	%r1, %r33, %r34, %r35;
	mov.u32 	%r36, %ctaid.x;
	mov.u32 	%r37, %ntid.x;
	mov.u32 	%r38, %tid.x;
	mad.lo.s32 	%r2, %r36, %r37, %r38;
	setp.ge.s32 	%p1, %r1, %r32;
	setp.ge.s32 	%p2, %r2, %r31;
	or.pred  	%p3, %p1, %p2;
	@%p3 bra 	$L__BB0_14;
	setp.lt.s32 	%p4, %r30, 1;
	mov.b32 	%r106, 0;
	@%p4 bra 	$L__BB0_13;
	mul.lo.s32 	%r3, %r30, %r1;
	and.b32  	%r4, %r30, 7;
	setp.lt.u32 	%p5, %r30, 8;
	mov.b32 	%r101, 0;
	mov.u32 	%r106, %r101;
	@%p5 bra 	$L__BB0_5;
	and.b32  	%r101, %r30, 2147483640;
	neg.s32 	%r95, %r101;
	shl.b32 	%r7, %r31, 3;
	mul.wide.u32 	%rd9, %r3, 4;
	add.s64 	%rd10, %rd9, %rd2;
	add.s64 	%rd52, %rd10, 16;
	mov.b32 	%r106, 0;
	mul.wide.s32 	%rd13, %r31, 4;
	mov.u32 	%r94, %r2;
$L__BB0_4:
	.pragma "nounroll";
	ld.global.u32 	%r43, [%rd52+-16];
	mul.wide.s32 	%rd11, %r94, 4;
	add.s64 	%rd12, %rd1, %rd11;
	ld.global.u32 	%r44, [%rd12];
	mad.lo.s32 	%r45, %r44, %r43, %r106;
	ld.global.u32 	%r46, [%rd52+-12];
	add.s64 	%rd14, %rd12, %rd13;
	ld.global.u32 	%r47, [%rd14];
	mad.lo.s32 	%r48, %r47, %r46, %r45;
	ld.global.u32 	%r49, [%rd52+-8];
	add.s64 	%rd15, %rd14, %rd13;
	ld.global.u32 	%r50, [%rd15];
	mad.lo.s32 	%r51, %r50, %r49, %r48;
	ld.global.u32 	%r52, [%rd52+-4];
	add.s64 	%rd16, %rd15, %rd13;
	ld.global.u32 	%r53, [%rd16];
	mad.lo.s32 	%r54, %r53, %r52, %r51;
	ld.global.u32 	%r55, [%rd52];
	add.s64 	%rd17, %rd16, %rd13;
	ld.global.u32 	%r56, [%rd17];
	mad.lo.s32 	%r57, %r56, %r55, %r54;
	ld.global.u32 	%r58, [%rd52+4];
	add.s64 	%rd18, %rd17, %rd13;
	ld.global.u32 	%r59, [%rd18];
	mad.lo.s32 	%r60, %r59, %r58, %r57;
	ld.global.u32 	%r61, [%rd52+8];
	add.s64 	%rd19, %rd18, %rd13;
	ld.global.u32 	%r62, [%rd19];
	mad.lo.s32 	%r63, %r62, %r61, %r60;
	ld.global.u32 	%r64, [%rd52+12];
	add.s64 	%rd20, %rd19, %rd13;
	ld.global.u32 	%r65, [%rd20];
	mad.lo.s32 	%r106, %r65, %r64, %r63;
	add.s32 	%r95, %r95, 8;
	add.s32 	%r94, %r94, %r7;
	add.s64 	%rd52, %rd52, 32;
	setp.ne.s32 	%p6, %r95, 0;
	@%p6 bra 	$L__BB0_4;
$L__BB0_5:
	setp.eq.s32 	%p7, %r4, 0;
	@%p7 bra 	$L__BB0_13;
	and.b32  	%r17, %r30, 3;
	setp.lt.u32 	%p8, %r4, 4;
	@%p8 bra 	$L__BB0_8;
	add.s32 	%r67, %r101, %r3;
	mul.wide.u32 	%rd21, %r67, 4;
	add.s64 	%rd22, %rd2, %rd21;
	ld.global.u32 	%r68, [%rd22];
	mad.lo.s32 	%r69, %r101, %r31, %r2;
	mul.wide.s32 	%rd23, %r69, 4;
	add.s64 	%rd24, %rd1, %rd23;
	ld.global.u32 	%r70, [%rd24];
	mad.lo.s32 	%r71, %r70, %r68, %r106;
	cvt.u64.u32 	%rd25, %r3;
	cvt.u64.u32 	%rd26, %r101;
	add.s64 	%rd27, %rd26, %rd25;
	shl.b64 	%rd28, %rd27, 2;
	add.s64 	%rd29, %rd2, %rd28;
	ld.global.u32 	%r72, [%rd29+4];
	mul.wide.s32 	%rd30, %r31, 4;
	add.s64 	%rd31, %rd24, %rd30;
	ld.global.u32 	%r73, [%rd31];
	mad.lo.s32 	%r74, %r73, %r72, %r71;
	ld.global.u32 	%r75, [%rd29+8];
	add.s64 	%rd32, %rd31, %rd30;
	ld.global.u32 	%r76, [%rd32];
	mad.lo.s32 	%r77, %r76, %r75, %r74;
	ld.global.u32 	%r78, [%rd29+12];
	add.s64 	%rd33, %rd32, %rd30;
	ld.global.u32 	%r79, [%rd33];
	mad.lo.s32 	%r106, %r79, %r78, %r77;
	add.s32 	%r101, %r101, 4;
$L__BB0_8:
	setp.eq.s32 	%p9, %r17, 0;
	@%p9 bra 	$L__BB0_13;
	setp.eq.s32 	%p10, %r17, 1;
	@%p10 bra 	$L__BB0_11;
	add.s32 	%r81, %r101, %r3;
	mul.wide.u32 	%rd34, %r81, 4;
	add.s64 	%rd35, %rd2, %rd34;
	ld.global.u32 	%r82, [%rd35];
	mad.lo.s32 	%r83, %r101, %r31, %r2;
	mul.wide.s32 	%rd36, %r83, 4;
	add.s64 	%rd37, %rd1, %rd36;
	ld.global.u32 	%r84, [%rd37];
	mad.lo.s32 	%r85, %r84, %r82, %r106;
	cvt.u64.u32 	%rd38, %r3;
	cvt.u64.u32 	%rd39, %r101;
	add.s64 	%rd40, %rd39, %rd38;
	shl.b64 	%rd41, %rd40, 2;
	add.s64 	%rd42, %rd2, %rd41;
	ld.global.u32 	%r86, [%rd42+4];
	mul.wide.s32 	%rd43, %r31, 4;
	add.s64 	%rd44, %rd37, %rd43;
	ld.global.u32 	%r87, [%rd44];
	mad.lo.s32 	%r106, %r87, %r86, %r85;
	add.s32 	%r101, %r101, 2;
$L__BB0_11:
	and.b32  	%r88, %r30, 1;
	setp.eq.b32 	%p11, %r88, 1;
	not.pred 	%p12, %p11;
	@%p12 bra 	$L__BB0_13;
	add.s32 	%r89, %r101, %r3;
	mul.wide.u32 	%rd45, %r89, 4;
	add.s64 	%rd46, %rd2, %rd45;
	ld.global.u32 	%r90, [%rd46];
	mad.lo.s32 	%r91, %r101, %r31, %r2;
	mul.wide.s32 	%rd47, %r91, 4;
	add.s64 	%rd48, %rd1, %rd47;
	ld.global.u32 	%r92, [%rd48];
	mad.lo.s32 	%r106, %r92, %r90, %r106;
$L__BB0_13:
	mad.lo.s32 	%r93, %r31, %r1, %r2;
	cvta.to.global.u64 	%rd49, %rd6;
	mul.wide.s32 	%rd50, %r93, 4;
	add.s64 	%rd51, %rd49, %rd50;
	st.global.u32 	[%rd51], %r106;
$L__BB0_14:
	ret;

}


// ===== COMPILED SASS (sm_100) =====

	.target	sm_100

	.elftype	@"ET_EXEC"


//--------------------- .note.nv.tkinfo           --------------------------
	.section	.note.nv.tkinfo,"",@"SHT_NOTE"
	.sectionflags	@"SHF_NOTE_NV_TKINFO"
	.tkinfo
        /*0018*/ 	.word	0x00000002
        /*0030*/ 	.string	""
        /*0030*/ 	.string	"ptxas"
        /*0030*/ 	.string	"Cuda compilation tools, release 13.0, V13.0.88"
        /*0030*/ 	.string	"Build cuda_13.0.r13.0/compiler.36424714_0"
        /*0030*/ 	.string	"-arch sm_100 -m 64 "



//--------------------- .note.nv.cuinfo           --------------------------
	.section	.note.nv.cuinfo,"",@"SHT_NOTE"
	.sectionflags	@"SHF_NOTE_NV_CUINFO"
        /*0018*/ 	.short	0x0002
        /*001a*/ 	.short	0x0064
        /*001c*/ 	.short	0x0082
	.zero		2


//--------------------- .nv.info                  --------------------------
	.section	.nv.info,"",@"SHT_CUDA_INFO"
	.align	4


	//----- nvinfo : EIATTR_REGCOUNT
	.align		4
        /*0000*/ 	.byte	0x04, 0x2f
        /*0002*/ 	.short	(.L_1 - .L_0)
	.align		4
.L_0:
        /*0004*/ 	.word	index@(_Z6matmulPiS_S_iii)
        /*0008*/ 	.word	0x00000020


	//----- nvinfo : EIATTR_FRAME_SIZE
	.align		4
.L_1:
        /*000c*/ 	.byte	0x04, 0x11
        /*000e*/ 	.short	(.L_3 - .L_2)
	.align		4
.L_2:
        /*0010*/ 	.word	index@(_Z6matmulPiS_S_iii)
        /*0014*/ 	.word	0x00000000


	//----- nvinfo : EIATTR_MIN_STACK_SIZE
	.align		4
.L_3:
        /*0018*/ 	.byte	0x04, 0x12
        /*001a*/ 	.short	(.L_5 - .L_4)
	.align		4
.L_4:
        /*001c*/ 	.word	index@(_Z6matmulPiS_S_iii)
        /*0020*/ 	.word	0x00000000
.L_5:


//--------------------- .nv.compat                --------------------------
	.section	.nv.compat,"",@"SHT_CUDA_COMPAT_INFO"
	.align	4
        /*0000*/ 	.byte	0x02, 0x09, 0x00, 0x00, 0x02, 0x02, 0x01, 0x00, 0x02, 0x05, 0x05, 0x00, 0x03, 0x07, 0x01, 0x01
        /*0010*/ 	.byte	0x02, 0x03, 0x00, 0x00, 0x02, 0x06, 0x01, 0x00, 0x04, 0x0b, 0x08, 0x00, 0x09, 0x00, 0x00, 0x00
        /*0020*/ 	.byte	0x00, 0x00, 0x00, 0x00


//--------------------- .nv.info._Z6matmulPiS_S_iii --------------------------
	.section	.nv.info._Z6matmulPiS_S_iii,"",@"SHT_CUDA_INFO"
	.sectionflags	@""
	.align	4


	//----- nvinfo : EIATTR_CUDA_API_VERSION
	.align		4
        /*0000*/ 	.byte	0x04, 0x37
        /*0002*/ 	.short	(.L_7 - .L_6)
.L_6:
        /*0004*/ 	.word	0x00000082


	//----- nvinfo : EIATTR_KPARAM_INFO
	.align		4
.L_7:
        /*0008*/ 	.byte	0x04, 0x17
        /*000a*/ 	.short	(.L_9 - .L_8)
.L_8:
        /*000c*/ 	.word	0x00000000
        /*0010*/ 	.short	0x0005
        /*0012*/ 	.short	0x0020
        /*0014*/ 	.byte	0x00, 0xf0, 0x11, 0x00


	//----- nvinfo : EIATTR_KPARAM_INFO
	.align		4
.L_9:
        /*0018*/ 	.byte	0x04, 0x17
        /*001a*/ 	.short	(.L_11 - .L_10)
.L_10:
        /*001c*/ 	.word	0x00000000
        /*0020*/ 	.short	0x0004
        /*0022*/ 	.short	0x001c
        /*0024*/ 	.byte	0x00, 0xf0, 0x11, 0x00


	//----- nvinfo : EIATTR_KPARAM_INFO
	.align		4
.L_11:
        /*0028*/ 	.byte	0x04, 0x17
        /*002a*/ 	.short	(.L_13 - .L_12)
.L_12:
        /*002c*/ 	.word	0x00000000
        /*0030*/ 	.short	0x0003
        /*0032*/ 	.short	0x0018
        /*0034*/ 	.byte	0x00, 0xf0, 0x11, 0x00


	//----- nvinfo : EIATTR_KPARAM_INFO
	.align		4
.L_13:
        /*0038*/ 	.byte	0x04, 0x17
        /*003a*/ 	.short	(.L_15 - .L_14)
.L_14:
        /*003c*/ 	.word	0x00000000
        /*0040*/ 	.short	0x0002
        /*0042*/ 	.short	0x0010
        /*0044*/ 	.byte	0x00, 0xf5, 0x21, 0x00


	//----- nvinfo : EIATTR_KPARAM_INFO
	.align		4
.L_15:
        /*0048*/ 	.byte	0x04, 0x17
        /*004a*/ 	.short	(.L_17 - .L_16)
.L_16:
        /*004c*/ 	.word	0x00000000
        /*0050*/ 	.short	0x0001
        /*0052*/ 	.short	0x0008
        /*0054*/ 	.byte	0x00, 0xf5, 0x21, 0x00


	//----- nvinfo : EIATTR_KPARAM_INFO
	.align		4
.L_17:
        /*0058*/ 	.byte	0x04, 0x17
        /*005a*/ 	.short	(.L_19 - .L_18)
.L_18:
        /*005c*/ 	.word	0x00000000
        /*0060*/ 	.short	0x0000
        /*0062*/ 	.short	0x0000
        /*0064*/ 	.byte	0x00, 0xf5, 0x21, 0x00


	//----- nvinfo : EIATTR_SPARSE_MMA_MASK
	.align		4
.L_19:
        /*0068*/ 	.byte	0x03, 0x50
        /*006a*/ 	.short	0x0000


	//----- nvinfo : EIATTR_MAXREG_COUNT
	.align		4
        /*006c*/ 	.byte	0x03, 0x1b
        /*006e*/ 	.short	0x00ff


	//----- nvinfo : EIATTR_MERCURY_ISA_VERSION
	.align		4
        /*0070*/ 	.byte	0x03, 0x5f
        /*0072*/ 	.short	0x0101


	//----- nvinfo : EIATTR_VRC_CTA_INIT_COUNT
	.align		4
        /*0074*/ 	.byte	0x02, 0x4a
	.zero		1
	.zero		1


	//----- nvinfo : EIATTR_EXIT_INSTR_OFFSETS
	.align		4
        /*0078*/ 	.byte	0x04, 0x1c
        /*007a*/ 	.short	(.L_21 - .L_20)


	//   ....[0]....
.L_20:
        /*007c*/ 	.word	0x000000d0


	//   ....[1]....
        /*0080*/ 	.word	0x000008e0


	//----- nvinfo : EIATTR_CBANK_PARAM_SIZE
	.align		4
.L_21:
        /*0084*/ 	.byte	0x03, 0x19
        /*0086*/ 	.short	0x0024


	//----- nvinfo : EIATTR_PARAM_CBANK
	.align		4
        /*0088*/ 	.byte	0x04, 0x0a
        /*008a*/ 	.short	(.L_23 - .L_22)
	.align		4
.L_22:
        /*008c*/ 	.word	index@(.nv.constant0._Z6matmulPiS_S_iii)
        /*0090*/ 	.short	0x0380
        /*0092*/ 	.short	0x0024


	//----- nvinfo : EIATTR_SW_WAR
	.align		4
.L_23:
        /*0094*/ 	.byte	0x04, 0x36
        /*0096*/ 	.short	(.L_25 - .L_24)
.L_24:
        /*0098*/ 	.word	0x00000008
.L_25:


//--------------------- .nv.callgraph             --------------------------
	.section	.nv.callgraph,"",@"SHT_CUDA_CALLGRAPH"
	.align	4
	.sectionentsize	8
	.align		4
        /*0000*/ 	.word	0x00000000
	.align		4
        /*0004*/ 	.word	0xffffffff
	.align		4
        /*0008*/ 	.word	0x00000000
	.align		4
        /*000c*/ 	.word	0xfffffffe
	.align		4
        /*0010*/ 	.word	0x00000000
	.align		4
        /*0014*/ 	.word	0xfffffffd
	.align		4
        /*0018*/ 	.word	0x00000000
	.align		4
        /*001c*/ 	.word	0xfffffffc


//--------------------- .text._Z6matmulPiS_S_iii  --------------------------
	.section	.text._Z6matmulPiS_S_iii,"ax",@progbits
	.align	128
        .global         _Z6matmulPiS_S_iii
        .type           _Z6matmulPiS_S_iii,@function
        .size           _Z6matmulPiS_S_iii,(.L_x_5 - _Z6matmulPiS_S_iii)
        .other          _Z6matmulPiS_S_iii,@"STO_CUDA_ENTRY STV_DEFAULT"
_Z6matmulPiS_S_iii:
.text._Z6matmulPiS_S_iii:
[----:B------:R-:W-:Y:S01]  /*0000*/  LDC R1, c[0x0][0x37c] ;  /* 0x0000df00ff017b82 */ /* 0x000fe20000000800 */
[----:B------:R-:W0:Y:S07]  /*0010*/  S2R R5, SR_TID.X ;  /* 0x0000000000057919 */ /* 0x000e2e0000002100 */
[----:B------:R-:W1:Y:S01]  /*0020*/  LDC R16, c[0x0][0x364] ;  /* 0x0000d900ff107b82 */ /* 0x000e620000000800 */
[----:B------:R-:W2:Y:S01]  /*0030*/  LDCU UR6, c[0x0][0x398] ;  /* 0x00007300ff0677ac */ /* 0x000ea20008000800 */
[----:B------:R-:W1:Y:S06]  /*0040*/  S2R R3, SR_TID.Y ;  /* 0x0000000000037919 */ /* 0x000e6c0000002200 */
[----:B------:R-:W0:Y:S08]  /*0050*/  S2UR UR5, SR_CTAID.X ;  /* 0x00000000000579c3 */ /* 0x000e300000002500 */
[----:B------:R-:W0:Y:S08]  /*0060*/  LDC R0, c[0x0][0x360] ;  /* 0x0000d800ff007b82 */ /* 0x000e300000000800 */
[----:B------:R-:W1:Y:S08]  /*0070*/  S2UR UR4, SR_CTAID.Y ;  /* 0x00000000000479c3 */ /* 0x000e700000002600 */
[----:B------:R-:W3:Y:S01]  /*0080*/  LDC R17, c[0x0][0x3a0] ;  /* 0x0000e800ff117b82 */ /* 0x000ee20000000800 */
[----:B0-----:R-:W-:-:S02]  /*0090*/  IMAD R0, R0, UR5, R5 ;  /* 0x0000000500007c24 */ /* 0x001fc4000f8e0205 */
[----:B-1----:R-:W-:-:S03]  /*00a0*/  IMAD R16, R16, UR4, R3 ;  /* 0x0000000410107c24 */ /* 0x002fc6000f8e0203 */
[----:B---3--:R-:W-:-:S04]  /*00b0*/  ISETP.GE.AND P0, PT, R0, R17, PT ;  /* 0x000000110000720c */ /* 0x008fc80003f06270 */
[----:B--2---:R-:W-:-:S13]  /*00c0*/  ISETP.GE.OR P0, PT, R16, UR6, P0 ;  /* 0x0000000610007c0c */ /* 0x004fda0008706670 */
[----:B------:R-:W-:Y:S05]  /*00d0*/  @P0 EXIT ;  /* 0x000000000000094d */ /* 0x000fea0003800000 */
[----:B------:R-:W0:Y:S01]  /*00e0*/  LDC R19, c[0x0][0x39c] ;  /* 0x0000e700ff137b82 */ /* 0x000e220000000800 */
[----:B------:R-:W1:Y:S01]  /*00f0*/  LDCU.64 UR4, c[0x0][0x358] ;  /* 0x00006b00ff0477ac */ /* 0x000e620008000a00 */
[----:B------:R-:W-:Y:S01]  /*0100*/  HFMA2 R24, -RZ, RZ, 0, 0 ;  /* 0x00000000ff187431 */ /* 0x000fe200000001ff */
[----:B0-----:R-:W-:-:S13]  /*0110*/  ISETP.GE.AND P0, PT, R19, 0x1, PT ;  /* 0x000000011300780c */ /* 0x001fda0003f06270 */
[----:B-1----:R-:W-:Y:S05]  /*0120*/  @!P0 BRA `(.L_x_0) ;  /* 0x0000000400dc8947 */ /* 0x002fea0003800000 */
[C---:B------:R-:W-:Y:S01]  /*0130*/  ISETP.GE.U32.AND P1, PT, R19.reuse, 0x8, PT ;  /* 0x000000081300780c */ /* 0x040fe20003f26070 */
[----:B------:R-:W-:Y:S01]  /*0140*/  IMAD R20, R16, R19, RZ ;  /* 0x0000001310147224 */ /* 0x000fe200078e02ff */
[----:B------:R-:W-:Y:S02]  /*0150*/  LOP3.LUT R27, R19, 0x7, RZ, 0xc0, !PT ;  /* 0x00000007131b7812 */ /* 0x000fe400078ec0ff */
[----:B------:R-:W-:Y:S02]  /*0160*/  MOV R21, RZ ;  /* 0x000000ff00157202 */ /* 0x000fe40000000f00 */
[----:B------:R-:W-:Y:S02]  /*0170*/  ISETP.NE.AND P0, PT, R27, RZ, PT ;  /* 0x000000ff1b00720c */ /* 0x000fe40003f05270 */
[----:B------:R-:W-:-:S05]  /*0180*/  MOV R24, RZ ;  /* 0x000000ff00187202 */ /* 0x000fca0000000f00 */
[----:B------:R-:W-:Y:S06]  /*0190*/  @!P1 BRA `(.L_x_1) ;  /* 0x0000000000c09947 */ /* 0x000fec0003800000 */
[----:B------:R-:W0:Y:S01]  /*01a0*/  LDC.64 R2, c[0x0][0x380] ;  /* 0x0000e000ff027b82 */ /* 0x000e220000000a00 */
[----:B------:R-:W-:Y:S02]  /*01b0*/  LOP3.LUT R21, R19, 0x7ffffff8, RZ, 0xc0, !PT ;  /* 0x7ffffff813157812 */ /* 0x000fe400078ec0ff */
[----:B------:R-:W-:Y:S02]  /*01c0*/  MOV R24, RZ ;  /* 0x000000ff00187202 */ /* 0x000fe40000000f00 */
[----:B------:R-:W-:Y:S02]  /*01d0*/  MOV R18, R0 ;  /* 0x0000000000127202 */ /* 0x000fe40000000f00 */
[----:B------:R-:W-:Y:S01]  /*01e0*/  IADD3 R22, PT, PT, -R21, RZ, RZ ;  /* 0x000000ff15167210 */ /* 0x000fe20007ffe1ff */
[----:B0-----:R-:W-:-:S03]  /*01f0*/  IMAD.WIDE.U32 R2, R20, 0x4, R2 ;  /* 0x0000000414027825 */ /* 0x001fc600078e0002 */
[----:B------:R-:W-:-:S04]  /*0200*/  IADD3 R4, P1, PT, R2, 0x10, RZ ;  /* 0x0000001002047810 */ /* 0x000fc80007f3e0ff */
[----:B------:R-:W-:-:S09]  /*0210*/  IADD3.X R3, PT, PT, RZ, R3, RZ, P1, !PT ;  /* 0x00000003ff037210 */ /* 0x000fd20000ffe4ff */
.L_x_2:
[----:B------:R-:W0:Y:S01]  /*0220*/  LDC.64 R14, c[0x0][0x388] ;  /* 0x0000e200ff0e7b82 */ /* 0x000e220000000a00 */
[----:B------:R-:W-:-:S05]  /*0230*/  MOV R2, R4 ;  /* 0x0000000400027202 */ /* 0x000fca0000000f00 */
[----:B------:R-:W2:Y:S04]  /*0240*/  LDG.E R25, desc[UR4][R2.64+-0x10] ;  /* 0xfffff00402197981 */ /* 0x000ea8000c1e1900 */
[----:B------:R-:W3:Y:S04]  /*0250*/  LDG.E R23, desc[UR4][R2.64+-0xc] ;  /* 0xfffff40402177981 */ /* 0x000ee8000c1e1900 */
[----:B------:R-:W4:Y:S04]  /*0260*/  LDG.E R29, desc[UR4][R2.64+-0x8] ;  /* 0xfffff804021d7981 */ /* 0x000f28000c1e1900 */
[----:B------:R-:W5:Y:S01]  /*0270*/  LDG.E R28, desc[UR4][R2.64+-0x4] ;  /* 0xfffffc04021c7981 */ /* 0x000f62000c1e1900 */
[----:B0-----:R-:W-:-:S05]  /*0280*/  IMAD.WIDE R14, R18, 0x4, R14 ;  /* 0x00000004120e7825 */ /* 0x001fca00078e020e */
[----:B------:R0:W2:Y:S01]  /*0290*/  LDG.E R26, desc[UR4][R14.64] ;  /* 0x000000040e1a7981 */ /* 0x0000a2000c1e1900 */
[----:B------:R-:W-:-:S04]  /*02a0*/  IMAD.WIDE R12, R17, 0x4, R14 ;  /* 0x00000004110c7825 */ /* 0x000fc800078e020e */
[C---:B------:R-:W-:Y:S02]  /*02b0*/  IMAD.WIDE R4, R17.reuse, 0x4, R12 ;  /* 0x0000000411047825 */ /* 0x040fe400078e020c */
[----:B------:R-:W3:Y:S02]  /*02c0*/  LDG.E R12, desc[UR4][R12.64] ;  /* 0x000000040c0c7981 */ /* 0x000ee4000c1e1900 */
[C---:B------:R-:W-:Y:S02]  /*02d0*/  IMAD.WIDE R8, R17.reuse, 0x4, R4 ;  /* 0x0000000411087825 */ /* 0x040fe400078e0204 */
[----:B------:R-:W4:Y:S02]  /*02e0*/  LDG.E R4, desc[UR4][R4.64] ;  /* 0x0000000404047981 */ /* 0x000f24000c1e1900 */
[C---:B------:R-:W-:Y:S02]  /*02f0*/  IMAD.WIDE R6, R17.reuse, 0x4, R8 ;  /* 0x0000000411067825 */ /* 0x040fe400078e0208 */
[----:B------:R-:W5:Y:S02]  /*0300*/  LDG.E R8, desc[UR4][R8.64] ;  /* 0x0000000408087981 */ /* 0x000f64000c1e1900 */
[----:B------:R-:W-:-:S02]  /*0310*/  IMAD.WIDE R10, R17, 0x4, R6 ;  /* 0x00000004110a7825 */ /* 0x000fc400078e0206 */
[----:B------:R-:W5:Y:S04]  /*0320*/  LDG.E R5, desc[UR4][R2.64] ;  /* 0x0000000402057981 */ /* 0x000f68000c1e1900 */
[----:B------:R-:W5:Y:S01]  /*0330*/  LDG.E R6, desc[UR4][R6.64] ;  /* 0x0000000406067981 */ /* 0x000f62000c1e1900 */
[----:B0-----:R-:W-:-:S03]  /*0340*/  IMAD.WIDE R14, R17, 0x4, R10 ;  /* 0x00000004110e7825 */ /* 0x001fc600078e020a */
[----:B------:R-:W5:Y:S04]  /*0350*/  LDG.E R10, desc[UR4][R10.64] ;  /* 0x000000040a0a7981 */ /* 0x000f68000c1e1900 */
[----:B------:R-:W5:Y:S04]  /*0360*/  LDG.E R13, desc[UR4][R14.64] ;  /* 0x000000040e0d7981 */ /* 0x000f68000c1e1900 */
[----:B------:R-:W5:Y:S04]  /*0370*/  LDG.E R7, desc[UR4][R2.64+0x4] ;  /* 0x0000040402077981 */ /* 0x000f68000c1e1900 */
[----:B------:R-:W5:Y:S01]  /*0380*/  LDG.E R9, desc[UR4][R2.64+0xc] ;  /* 0x00000c0402097981 */ /* 0x000f62000c1e1900 */
[----:B--2---:R-:W-:-:S02]  /*0390*/  IMAD R26, R25, R26, R24 ;  /* 0x0000001a191a7224 */ /* 0x004fc400078e0218 */
[----:B------:R-:W-:Y:S02]  /*03a0*/  IMAD.WIDE R24, R17, 0x4, R14 ;  /* 0x0000000411187825 */ /* 0x000fe400078e020e */
[----:B------:R0:W2:Y:S04]  /*03b0*/  LDG.E R14, desc[UR4][R2.64+0x8] ;  /* 0x00000804020e7981 */ /* 0x0000a8000c1e1900 */
[----:B------:R-:W2:Y:S01]  /*03c0*/  LDG.E R24, desc[UR4][R24.64] ;  /* 0x0000000418187981 */ /* 0x000ea2000c1e1900 */
[----:B---3--:R-:W-:Y:S01]  /*03d0*/  IMAD R12, R23, R12, R26 ;  /* 0x0000000c170c7224 */ /* 0x008fe200078e021a */
[----:B------:R-:W-:-:S03]  /*03e0*/  IADD3 R22, PT, PT, R22, 0x8, RZ ;  /* 0x0000000816167810 */ /* 0x000fc60007ffe0ff */
[----:B----4-:R-:W-:Y:S01]  /*03f0*/  IMAD R29, R29, R4, R12 ;  /* 0x000000041d1d7224 */ /* 0x010fe200078e020c */
[----:B------:R-:W-:-:S03]  /*0400*/  ISETP.NE.AND P1, PT, R22, RZ, PT ;  /* 0x000000ff1600720c */ /* 0x000fc60003f25270 */
[----:B-----5:R-:W-:Y:S01]  /*0410*/  IMAD R8, R28, R8, R29 ;  /* 0x000000081c087224 */ /* 0x020fe200078e021d */
[----:B------:R-:W-:-:S03]  /*0420*/  IADD3 R4, P2, PT, R2, 0x20, RZ ;  /* 0x0000002002047810 */ /* 0x000fc60007f5e0ff */
[----:B------:R-:W-:Y:S01]  /*0430*/  IMAD R5, R5, R6, R8 ;  /* 0x0000000605057224 */ /* 0x000fe200078e0208 */
[----:B0-----:R-:W-:Y:S02]  /*0440*/  IADD3.X R3, PT, PT, RZ, R3, RZ, P2, !PT ;  /* 0x00000003ff037210 */ /* 0x001fe400017fe4ff */
[----:B------:R-:W-:Y:S01]  /*0450*/  LEA R18, R17, R18, 0x3 ;  /* 0x0000001211127211 */ /* 0x000fe200078e18ff */
[----:B------:R-:W-:-:S04]  /*0460*/  IMAD R5, R7, R10, R5 ;  /* 0x0000000a07057224 */ /* 0x000fc800078e0205 */
[----:B--2---:R-:W-:-:S04]  /*0470*/  IMAD R5, R14, R13, R5 ;  /* 0x0000000d0e057224 */ /* 0x004fc800078e0205 */
[----:B------:R-:W-:Y:S01]  /*0480*/  IMAD R24, R9, R24, R5 ;  /* 0x0000001809187224 */ /* 0x000fe200078e0205 */
[----:B------:R-:W-:Y:S06]  /*0490*/  @P1 BRA `(.L_x_2) ;  /* 0xfffffffc00601947 */ /* 0x000fec000383ffff */
.L_x_1:
[----:B------:R-:W-:Y:S05]  /*04a0*/  @!P0 BRA `(.L_x_0) ;  /* 0x0000000000fc8947 */ /* 0x000fea0003800000 */
[----:B------:R-:W-:Y:S02]  /*04b0*/  ISETP.GE.U32.AND P1, PT, R27, 0x4, PT ;  /* 0x000000041b00780c */ /* 0x000fe40003f26070 */
[----:B------:R-:W-:-:S04]  /*04c0*/  LOP3.LUT R14, R19, 0x3, RZ, 0xc0, !PT ;  /* 0x00000003130e7812 */ /* 0x000fc800078ec0ff */
[----:B------:R-:W-:-:S07]  /*04d0*/  ISETP.NE.AND P0, PT, R14, RZ, PT ;  /* 0x000000ff0e00720c */ /* 0x000fce0003f05270 */
[----:B------:R-:W-:Y:S06]  /*04e0*/  @!P1 BRA `(.L_x_3) ;  /* 0x00000000006c9947 */ /* 0x000fec0003800000 */
[----:B------:R-:W0:Y:S01]  /*04f0*/  LDC.64 R4, c[0x0][0x388] ;  /* 0x0000e200ff047b82 */ /* 0x000e220000000a00 */
[----:B------:R-:W1:Y:S01]  /*0500*/  LDCU.64 UR6, c[0x0][0x380] ;  /* 0x00007000ff0677ac */ /* 0x000e620008000a00 */
[----:B------:R-:W-:Y:S01]  /*0510*/  IMAD R7, R21, R17, R0 ;  /* 0x0000001115077224 */ /* 0x000fe200078e0200 */
[CC--:B------:R-:W-:Y:S02]  /*0520*/  IADD3 R3, PT, PT, R20.reuse, R21.reuse, RZ ;  /* 0x0000001514037210 */ /* 0x0c0fe40007ffe0ff */
[----:B------:R-:W-:-:S03]  /*0530*/  IADD3 R8, P1, PT, R20, R21, RZ ;  /* 0x0000001514087210 */ /* 0x000fc60007f3e0ff */
[----:B------:R-:W2:Y:S01]  /*0540*/  LDC.64 R12, c[0x0][0x380] ;  /* 0x0000e000ff0c7b82 */ /* 0x000ea20000000a00 */
[----:B0-----:R-:W-:-:S04]  /*0550*/  IMAD.WIDE R4, R7, 0x4, R4 ;  /* 0x0000000407047825 */ /* 0x001fc800078e0204 */
[----:B------:R-:W-:Y:S02]  /*0560*/  IMAD.WIDE R6, R17, 0x4, R4 ;  /* 0x0000000411067825 */ /* 0x000fe400078e0204 */
[----:B------:R-:W3:Y:S02]  /*0570*/  LDG.E R4, desc[UR4][R4.64] ;  /* 0x0000000404047981 */ /* 0x000ee4000c1e1900 */
[----:B--2---:R-:W-:Y:S01]  /*0580*/  IMAD.WIDE.U32 R12, R3, 0x4, R12 ;  /* 0x00000004030c7825 */ /* 0x004fe200078e000c */
[----:B------:R-:W-:Y:S02]  /*0590*/  IADD3.X R3, PT, PT, RZ, RZ, RZ, P1, !PT ;  /* 0x000000ffff037210 */ /* 0x000fe40000ffe4ff */
[----:B-1----:R-:W-:-:S03]  /*05a0*/  LEA R2, P1, R8, UR6, 0x2 ;  /* 0x0000000608027c11 */ /* 0x002fc6000f8210ff */
[----:B------:R-:W3:Y:S01]  /*05b0*/  LDG.E R13, desc[UR4][R12.64] ;  /* 0x000000040c0d7981 */ /* 0x000ee2000c1e1900 */
[----:B------:R-:W-:Y:S01]  /*05c0*/  LEA.HI.X R3, R8, UR7, R3, 0x2, P1 ;  /* 0x0000000708037c11 */ /* 0x000fe200088f1403 */
[C---:B------:R-:W-:Y:S02]  /*05d0*/  IMAD.WIDE R8, R17.reuse, 0x4, R6 ;  /* 0x0000000411087825 */ /* 0x040fe400078e0206 */
[----:B------:R-:W2:Y:S04]  /*05e0*/  LDG.E R6, desc[UR4][R6.64] ;  /* 0x0000000406067981 */ /* 0x000ea8000c1e1900 */
[----:B------:R-:W2:Y:S01]  /*05f0*/  LDG.E R15, desc[UR4][R2.64+0x4] ;  /* 0x00000404020f7981 */ /* 0x000ea2000c1e1900 */
[----:B------:R-:W-:-:S03]  /*0600*/  IMAD.WIDE R10, R17, 0x4, R8 ;  /* 0x00000004110a7825 */ /* 0x000fc600078e0208 */
[----:B------:R-:W4:Y:S04]  /*0610*/  LDG.E R22, desc[UR4][R8.64] ;  /* 0x0000000408167981 */ /* 0x000f28000c1e1900 */
[----:B------:R-:W4:Y:S04]  /*0620*/  LDG.E R18, desc[UR4][R2.64+0x8] ;  /* 0x0000080402127981 */ /* 0x000f28000c1e1900 */
[----:B------:R-:W5:Y:S04]  /*0630*/  LDG.E R26, desc[UR4][R2.64+0xc] ;  /* 0x00000c04021a7981 */ /* 0x000f68000c1e1900 */
[----:B------:R-:W5:Y:S01]  /*0640*/  LDG.E R10, desc[UR4][R10.64] ;  /* 0x000000040a0a7981 */ /* 0x000f62000c1e1900 */
[----:B------:R-:W-:Y:S01]  /*0650*/  IADD3 R21, PT, PT, R21, 0x4, RZ ;  /* 0x0000000415157810 */ /* 0x000fe20007ffe0ff */
[----:B---3--:R-:W-:-:S04]  /*0660*/  IMAD R24, R13, R4, R24 ;  /* 0x000000040d187224 */ /* 0x008fc800078e0218 */
[----:B--2---:R-:W-:-:S04]  /*0670*/  IMAD R15, R15, R6, R24 ;  /* 0x000000060f0f7224 */ /* 0x004fc800078e0218 */
[----:B----4-:R-:W-:-:S04]  /*0680*/  IMAD R15, R18, R22, R15 ;  /* 0x00000016120f7224 */ /* 0x010fc800078e020f */
[----:B-----5:R-:W-:-:S07]  /*0690*/  IMAD R24, R26, R10, R15 ;  /* 0x0000000a1a187224 */ /* 0x020fce00078e020f */
.L_x_3:
[----:B------:R-:W-:Y:S05]  /*06a0*/  @!P0 BRA `(.L_x_0) ;  /* 0x00000000007c8947 */ /* 0x000fea0003800000 */
[----:B------:R-:W-:Y:S01]  /*06b0*/  ISETP.NE.AND P1, PT, R14, 0x1, PT ;  /* 0x000000010e00780c */ /* 0x000fe20003f25270 */
[----:B------:R-:W0:Y:S01]  /*06c0*/  LDC.64 R10, c[0x0][0x380] ;  /* 0x0000e000ff0a7b82 */ /* 0x000e220000000a00 */
[----:B------:R-:W-:-:S04]  /*06d0*/  LOP3.LUT R19, R19, 0x1, RZ, 0xc0, !PT ;  /* 0x0000000113137812 */ /* 0x000fc800078ec0ff */
[----:B------:R-:W-:-:S03]  /*06e0*/  ISETP.NE.U32.AND P0, PT, R19, 0x1, PT ;  /* 0x000000011300780c */ /* 0x000fc60003f05070 */
[----:B------:R-:W1:Y:S04]  /*06f0*/  LDC.64 R8, c[0x0][0x388] ;  /* 0x0000e200ff087b82 */ /* 0x000e680000000a00 */
[CC--:B------:R-:W-:Y:S02]  /*0700*/  @P1 IADD3 R13, PT, PT, R20.reuse, R21.reuse, RZ ;  /* 0x00000015140d1210 */ /* 0x0c0fe40007ffe0ff */
[----:B------:R-:W-:Y:S02]  /*0710*/  @P1 IADD3 R12, P2, PT, R20, R21, RZ ;  /* 0x00000015140c1210 */ /* 0x000fe40007f5e0ff */
[----:B------:R-:W2:Y:S02]  /*0720*/  @P1 LDC.64 R2, c[0x0][0x380] ;  /* 0x0000e000ff021b82 */ /* 0x000ea40000000a00 */
[----:B------:R-:W-:-:S06]  /*0730*/  @P1 IADD3.X R14, PT, PT, RZ, RZ, RZ, P2, !PT ;  /* 0x000000ffff0e1210 */ /* 0x000fcc00017fe4ff */
[----:B------:R-:W3:Y:S01]  /*0740*/  LDC.64 R4, c[0x0][0x380] ;  /* 0x0000e000ff047b82 */ /* 0x000ee20000000a00 */
[----:B0-----:R-:W-:-:S04]  /*0750*/  @P1 IMAD.WIDE.U32 R10, R13, 0x4, R10 ;  /* 0x000000040d0a1825 */ /* 0x001fc800078e000a */
[C---:B------:R-:W-:Y:S01]  /*0760*/  @P1 IMAD R13, R21.reuse, R17, R0 ;  /* 0x00000011150d1224 */ /* 0x040fe200078e0200 */
[----:B------:R-:W-:Y:S01]  /*0770*/  @P1 IADD3 R21, PT, PT, R21, 0x2, RZ ;  /* 0x0000000215151810 */ /* 0x000fe20007ffe0ff */
[----:B------:R-:W4:Y:S01]  /*0780*/  @P1 LDG.E R11, desc[UR4][R10.64] ;  /* 0x000000040a0b1981 */ /* 0x000f22000c1e1900 */
[----:B------:R-:W0:Y:S01]  /*0790*/  LDC.64 R6, c[0x0][0x388] ;  /* 0x0000e200ff067b82 */ /* 0x000e220000000a00 */
[----:B-1----:R-:W-:Y:S01]  /*07a0*/  @P1 IMAD.WIDE R8, R13, 0x4, R8 ;  /* 0x000000040d081825 */ /* 0x002fe200078e0208 */
[----:B------:R-:W-:Y:S02]  /*07b0*/  @!P0 IADD3 R15, PT, PT, R20, R21, RZ ;  /* 0x00000015140f8210 */ /* 0x000fe40007ffe0ff */
[----:B--2---:R-:W-:Y:S01]  /*07c0*/  @P1 LEA R2, P2, R12, R2, 0x2 ;  /* 0x000000020c021211 */ /* 0x004fe200078410ff */
[----:B------:R-:W-:-:S03]  /*07d0*/  @!P0 IMAD R21, R21, R17, R0 ;  /* 0x0000001115158224 */ /* 0x000fc600078e0200 */
[----:B------:R-:W-:Y:S01]  /*07e0*/  @P1 LEA.HI.X R3, R12, R3, R14, 0x2, P2 ;  /* 0x000000030c031211 */ /* 0x000fe200010f140e */
[----:B------:R-:W-:Y:S01]  /*07f0*/  @P1 IMAD.WIDE R12, R17, 0x4, R8 ;  /* 0x00000004110c1825 */ /* 0x000fe200078e0208 */
[----:B------:R-:W4:Y:S03]  /*0800*/  @P1 LDG.E R14, desc[UR4][R8.64] ;  /* 0x00000004080e1981 */ /* 0x000f26000c1e1900 */
[----:B---3--:R-:W-:Y:S01]  /*0810*/  @!P0 IMAD.WIDE.U32 R4, R15, 0x4, R4 ;  /* 0x000000040f048825 */ /* 0x008fe200078e0004 */
[----:B------:R-:W2:Y:S04]  /*0820*/  @P1 LDG.E R2, desc[UR4][R2.64+0x4] ;  /* 0x0000040402021981 */ /* 0x000ea8000c1e1900 */
[----:B------:R-:W2:Y:S01]  /*0830*/  @P1 LDG.E R12, desc[UR4][R12.64] ;  /* 0x000000040c0c1981 */ /* 0x000ea2000c1e1900 */
[----:B0-----:R-:W-:-:S03]  /*0840*/  @!P0 IMAD.WIDE R6, R21, 0x4, R6 ;  /* 0x0000000415068825 */ /* 0x001fc600078e0206 */
[----:B------:R-:W3:Y:S04]  /*0850*/  @!P0 LDG.E R5, desc[UR4][R4.64] ;  /* 0x0000000404058981 */ /* 0x000ee8000c1e1900 */
[----:B------:R-:W3:Y:S01]  /*0860*/  @!P0 LDG.E R6, desc[UR4][R6.64] ;  /* 0x0000000406068981 */ /* 0x000ee2000c1e1900 */
[----:B----4-:R-:W-:-:S04]  /*0870*/  @P1 IMAD R11, R11, R14, R24 ;  /* 0x0000000e0b0b1224 */ /* 0x010fc800078e0218 */
[----:B--2---:R-:W-:-:S04]  /*0880*/  @P1 IMAD R24, R2, R12, R11 ;  /* 0x0000000c02181224 */ /* 0x004fc800078e020b */
[----:B---3--:R-:W-:-:S07]  /*0890*/  @!P0 IMAD R24, R5, R6, R24 ;  /* 0x0000000605188224 */ /* 0x008fce00078e0218 */
.L_x_0:
[----:B------:R-:W0:Y:S01]  /*08a0*/  LDC.64 R2, c[0x0][0x390] ;  /* 0x0000e400ff027b82 */ /* 0x000e220000000a00 */
[----:B------:R-:W-:-:S04]  /*08b0*/  IMAD R17, R16, R17, R0 ;  /* 0x0000001110117224 */ /* 0x000fc800078e0200 */
[----:B0-----:R-:W-:-:S05]  /*08c0*/  IMAD.WIDE R2, R17, 0x4, R2 ;  /* 0x0000000411027825 */ /* 0x001fca00078e0202 */
[----:B------:R-:W-:Y:S01]  /*08d0*/  STG.E desc[UR4][R2.64], R24 ;  /* 0x0000001802007986 */ /* 0x000fe2000c101904 */
[----:B------:R-:W-:Y:S05]  /*08e0*/  EXIT ;  /* 0x000000000000794d */ /* 0x000fea0003800000 */
.L_x_4:
[----:B------:R-:W-:-:S00]  /*08f0*/  BRA `(.L_x_4) ;  /* 0xfffffffc00fc7947 */ /* 0x000fc0000383ffff */
[----:B------:R-:W-:-:S00]  /*0900*/  NOP ;  /* 0x0000000000007918 */ /* 0x000fc00000000000 */
[----:B------:R-:W-:-:S00]  /*0910*/  NOP ;  /* 0x0000000000007918 */ /* 0x000fc00000000000 */
[----:B------:R-:W-:-:S00]  /*0920*/  NOP ;  /* 0x0000000000007918 */ /* 0x000fc00000000000 */
[----:B------:R-:W-:-:S00]  /*0930*/  NOP ;  /* 0x0000000000007918 */ /* 0x000fc00000000000 */
[----:B------:R-:W-:-:S00]  /*0940*/  NOP ;  /* 0x0000000000007918 */ /* 0x000fc00000000000 */
[----:B------:R-:W-:-:S00]  /*0950*/  NOP ;  /* 0x0000000000007918 */ /* 0x000fc00000000000 */
[----:B------:R-:W-:-:S00]  /*0960*/  NOP ;  /* 0x0000000000007918 */ /* 0x000fc00000000000 */
[----:B------:R-:W-:-:S00]  /*0970*/  NOP ;  /* 0x0000000000007918 */ /* 0x000fc00000000000 */
.L_x_5:


//--------------------- .nv.shared.reserved.0     --------------------------
	.section	.nv.shared.reserved.0,"aw",@nobits
	.weak		__nv_reservedSMEM_offset_0_alias
	.size		__nv_reservedSMEM_offset_0_alias, 0, 64
	.other		__nv_reservedSMEM_offset_0_alias,@"STO_CUDA_RESERVED_SHARED STV_DEFAULT"
__nv_reservedSMEM_offset_0_alias:
	.zero		0
	.zero		64


//--------------------- .nv.constant0._Z6matmulPiS_S_iii --------------------------
	.section	.nv.constant0._Z6matmulPiS_S_iii,"a",@progbits
	.sectionflags	@""
	.align	4
.nv.constant0._Z6matmulPiS_S_iii:
	.zero		932


//--------------------- SYMBOLS --------------------------

	.type		.nv.reservedSmem.offset0,@object
	.size		.nv.reservedSmem.offset0,0x4
